//
// Generated by NVIDIA NVVM Compiler
//
// Compiler Build ID: CL-36424714
// Cuda compilation tools, release 13.0, V13.0.88
// Based on NVVM 20.0.0
//

.version 9.0
.target sm_100
.address_size 64

	// .globl	sum_vectors_gpu

.visible .entry sum_vectors_gpu(
	.param .u32 sum_vectors_gpu_param_0,
	.param .u32 sum_vectors_gpu_param_1,
	.param .u64 .ptr .align 1 sum_vectors_gpu_param_2,
	.param .u64 .ptr .align 1 sum_vectors_gpu_param_3
)
{
	.reg .pred 	%p<8>;
	.reg .b32 	%r<30>;
	.reg .b64 	%rd<15>;
	.reg .b64 	%fd<25>;

	ld.param.u32 	%r11, [sum_vectors_gpu_param_0];
	ld.param.u32 	%r12, [sum_vectors_gpu_param_1];
	ld.param.u64 	%rd3, [sum_vectors_gpu_param_2];
	ld.param.u64 	%rd2, [sum_vectors_gpu_param_3];
	cvta.to.global.u64 	%rd1, %rd3;
	mov.u32 	%r13, %ctaid.x;
	mov.u32 	%r14, %ntid.x;
	mov.u32 	%r15, %tid.x;
	mad.lo.s32 	%r1, %r13, %r14, %r15;
	setp.ge.s32 	%p1, %r1, %r12;
	@%p1 bra 	$L__BB0_9;
	setp.ge.s32 	%p2, %r1, %r11;
	mov.f64 	%fd24, 0d0000000000000000;
	@%p2 bra 	$L__BB0_8;
	add.s32 	%r16, %r1, %r12;
	max.s32 	%r17, %r11, %r16;
	setp.lt.s32 	%p3, %r16, %r11;
	selp.u32 	%r18, 1, 0, %p3;
	add.s32 	%r19, %r16, %r18;
	sub.s32 	%r20, %r17, %r19;
	div.u32 	%r21, %r20, %r12;
	add.s32 	%r2, %r21, %r18;
	and.b32  	%r22, %r2, 3;
	setp.eq.s32 	%p4, %r22, 3;
	mov.f64 	%fd24, 0d0000000000000000;
	mov.u32 	%r28, %r1;
	@%p4 bra 	$L__BB0_5;
	add.s32 	%r23, %r2, 1;
	and.b32  	%r24, %r23, 3;
	neg.s32 	%r26, %r24;
	mov.f64 	%fd24, 0d0000000000000000;
	mov.u32 	%r28, %r1;
$L__BB0_4:
	.pragma "nounroll";
	mul.wide.s32 	%rd4, %r28, 8;
	add.s64 	%rd5, %rd1, %rd4;
	ld.global.f64 	%fd12, [%rd5];
	add.f64 	%fd24, %fd24, %fd12;
	add.s32 	%r28, %r28, %r12;
	add.s32 	%r26, %r26, 1;
	setp.ne.s32 	%p5, %r26, 0;
	@%p5 bra 	$L__BB0_4;
$L__BB0_5:
	setp.lt.u32 	%p6, %r2, 3;
	@%p6 bra 	$L__BB0_8;
	mul.wide.s32 	%rd8, %r12, 8;
	shl.b32 	%r25, %r12, 2;
$L__BB0_7:
	mul.wide.s32 	%rd6, %r28, 8;
	add.s64 	%rd7, %rd1, %rd6;
	ld.global.f64 	%fd13, [%rd7];
	add.f64 	%fd14, %fd24, %fd13;
	add.s64 	%rd9, %rd7, %rd8;
	ld.global.f64 	%fd15, [%rd9];
	add.f64 	%fd16, %fd14, %fd15;
	add.s64 	%rd10, %rd9, %rd8;
	ld.global.f64 	%fd17, [%rd10];
	add.f64 	%fd18, %fd16, %fd17;
	add.s64 	%rd11, %rd10, %rd8;
	ld.global.f64 	%fd19, [%rd11];
	add.f64 	%fd24, %fd18, %fd19;
	add.s32 	%r28, %r25, %r28;
	setp.lt.s32 	%p7, %r28, %r11;
	@%p7 bra 	$L__BB0_7;
$L__BB0_8:
	cvta.to.global.u64 	%rd12, %rd2;
	mul.wide.s32 	%rd13, %r1, 8;
	add.s64 	%rd14, %rd12, %rd13;
	st.global.f64 	[%rd14], %fd24;
$L__BB0_9:
	ret;

}


// ===== COMPILED SASS (sm_100) =====

	.target	sm_100

	.elftype	@"ET_EXEC"


//--------------------- .note.nv.tkinfo           --------------------------
	.section	.note.nv.tkinfo,"",@"SHT_NOTE"
	.sectionflags	@"SHF_NOTE_NV_TKINFO"
	.tkinfo
        /*0018*/ 	.word	0x00000002
        /*0030*/ 	.string	""
        /*0030*/ 	.string	"ptxas"
        /*0030*/ 	.string	"Cuda compilation tools, release 13.0, V13.0.88"
        /*0030*/ 	.string	"Build cuda_13.0.r13.0/compiler.36424714_0"
        /*0030*/ 	.string	"-arch sm_100 -m 64 "



//--------------------- .note.nv.cuinfo           --------------------------
	.section	.note.nv.cuinfo,"",@"SHT_NOTE"
	.sectionflags	@"SHF_NOTE_NV_CUINFO"
        /*0018*/ 	.short	0x0002
        /*001a*/ 	.short	0x0064
        /*001c*/ 	.short	0x0082
	.zero		2


//--------------------- .nv.info                  --------------------------
	.section	.nv.info,"",@"SHT_CUDA_INFO"
	.align	4


	//----- nvinfo : EIATTR_REGCOUNT
	.align		4
        /*0000*/ 	.byte	0x04, 0x2f
        /*0002*/ 	.short	(.L_1 - .L_0)
	.align		4
.L_0:
        /*0004*/ 	.word	index@(sum_vectors_gpu)
        /*0008*/ 	.word	0x00000016


	//----- nvinfo : EIATTR_FRAME_SIZE
	.align		4
.L_1:
        /*000c*/ 	.byte	0x04, 0x11
        /*000e*/ 	.short	(.L_3 - .L_2)
	.align		4
.L_2:
        /*0010*/ 	.word	index@(sum_vectors_gpu)
        /*0014*/ 	.word	0x00000000


	//----- nvinfo : EIATTR_MIN_STACK_SIZE
	.align		4
.L_3:
        /*0018*/ 	.byte	0x04, 0x12
        /*001a*/ 	.short	(.L_5 - .L_4)
	.align		4
.L_4:
        /*001c*/ 	.word	index@(sum_vectors_gpu)
        /*0020*/ 	.word	0x00000000
.L_5:


//--------------------- .nv.compat                --------------------------
	.section	.nv.compat,"",@"SHT_CUDA_COMPAT_INFO"
	.align	4
        /*0000*/ 	.byte	0x02, 0x09, 0x00, 0x00, 0x02, 0x02, 0x01, 0x00, 0x02, 0x05, 0x05, 0x00, 0x03, 0x07, 0x01, 0x01
        /*0010*/ 	.byte	0x02, 0x03, 0x00, 0x00, 0x02, 0x06, 0x01, 0x00, 0x04, 0x0b, 0x08, 0x00, 0x01, 0x00, 0x00, 0x00
        /*0020*/ 	.byte	0x00, 0x00, 0x00, 0x00


//--------------------- .nv.info.sum_vectors_gpu  --------------------------
	.section	.nv.info.sum_vectors_gpu,"",@"SHT_CUDA_INFO"
	.sectionflags	@""
	.align	4


	//----- nvinfo : EIATTR_CUDA_API_VERSION
	.align		4
        /*0000*/ 	.byte	0x04, 0x37
        /*0002*/ 	.short	(.L_7 - .L_6)
.L_6:
        /*0004*/ 	.word	0x00000082


	//----- nvinfo : EIATTR_KPARAM_INFO
	.align		4
.L_7:
        /*0008*/ 	.byte	0x04, 0x17
        /*000a*/ 	.short	(.L_9 - .L_8)
.L_8:
        /*000c*/ 	.word	0x00000000
        /*0010*/ 	.short	0x0003
        /*0012*/ 	.short	0x0010
        /*0014*/ 	.byte	0x00, 0xf5, 0x21, 0x00


	//----- nvinfo : EIATTR_KPARAM_INFO
	.align		4
.L_9:
        /*0018*/ 	.byte	0x04, 0x17
        /*001a*/ 	.short	(.L_11 - .L_10)
.L_10:
        /*001c*/ 	.word	0x00000000
        /*0020*/ 	.short	0x0002
        /*0022*/ 	.short	0x0008
        /*0024*/ 	.byte	0x00, 0xf5, 0x21, 0x00


	//----- nvinfo : EIATTR_KPARAM_INFO
	.align		4
.L_11:
        /*0028*/ 	.byte	0x04, 0x17
        /*002a*/ 	.short	(.L_13 - .L_12)
.L_12:
        /*002c*/ 	.word	0x00000000
        /*0030*/ 	.short	0x0001
        /*0032*/ 	.short	0x0004
        /*0034*/ 	.byte	0x00, 0xf0, 0x11, 0x00


	//----- nvinfo : EIATTR_KPARAM_INFO
	.align		4
.L_13:
        /*0038*/ 	.byte	0x04, 0x17
        /*003a*/ 	.short	(.L_15 - .L_14)
.L_14:
        /*003c*/ 	.word	0x00000000
        /*0040*/ 	.short	0x0000
        /*0042*/ 	.short	0x0000
        /*0044*/ 	.byte	0x00, 0xf0, 0x11, 0x00


	//----- nvinfo : EIATTR_SPARSE_MMA_MASK
	.align		4
.L_15:
        /*0048*/ 	.byte	0x03, 0x50
        /*004a*/ 	.short	0x0000


	//----- nvinfo : EIATTR_MAXREG_COUNT
	.align		4
        /*004c*/ 	.byte	0x03, 0x1b
        /*004e*/ 	.short	0x00ff


	//----- nvinfo : EIATTR_MERCURY_ISA_VERSION
	.align		4
        /*0050*/ 	.byte	0x03, 0x5f
        /*0052*/ 	.short	0x0101


	//----- nvinfo : EIATTR_VRC_CTA_INIT_COUNT
	.align		4
        /*0054*/ 	.byte	0x02, 0x4a
	.zero		1
	.zero		1


	//----- nvinfo : EIATTR_EXIT_INSTR_OFFSETS
	.align		4
        /*0058*/ 	.byte	0x04, 0x1c
        /*005a*/ 	.short	(.L_17 - .L_16)


	//   ....[0]....
.L_16:
        /*005c*/ 	.word	0x00000070


	//   ....[1]....
        /*0060*/ 	.word	0x00000500


	//----- nvinfo : EIATTR_CRS_STACK_SIZE
	.align		4
.L_17:
        /*0064*/ 	.byte	0x04, 0x1e
        /*0066*/ 	.short	(.L_19 - .L_18)
.L_18:
        /*0068*/ 	.word	0x00000000


	//----- nvinfo : EIATTR_CBANK_PARAM_SIZE
	.align		4
.L_19:
        /*006c*/ 	.byte	0x03, 0x19
        /*006e*/ 	.short	0x0018


	//----- nvinfo : EIATTR_PARAM_CBANK
	.align		4
        /*0070*/ 	.byte	0x04, 0x0a
        /*0072*/ 	.short	(.L_21 - .L_20)
	.align		4
.L_20:
        /*0074*/ 	.word	index@(.nv.constant0.sum_vectors_gpu)
        /*0078*/ 	.short	0x0380
        /*007a*/ 	.short	0x0018


	//----- nvinfo : EIATTR_SW_WAR
	.align		4
.L_21:
        /*007c*/ 	.byte	0x04, 0x36
        /*007e*/ 	.short	(.L_23 - .L_22)
.L_22:
        /*0080*/ 	.word	0x00000008
.L_23:


//--------------------- .nv.callgraph             --------------------------
	.section	.nv.callgraph,"",@"SHT_CUDA_CALLGRAPH"
	.align	4
	.sectionentsize	8
	.align		4
        /*0000*/ 	.word	0x00000000
	.align		4
        /*0004*/ 	.word	0xffffffff
	.align		4
        /*0008*/ 	.word	0x00000000
	.align		4
        /*000c*/ 	.word	0xfffffffe
	.align		4
        /*0010*/ 	.word	0x00000000
	.align		4
        /*0014*/ 	.word	0xfffffffd
	.align		4
        /*0018*/ 	.word	0x00000000
	.align		4
        /*001c*/ 	.word	0xfffffffc


//--------------------- .text.sum_vectors_gpu     --------------------------
	.section	.text.sum_vectors_gpu,"ax",@progbits
	.align	128
        .global         sum_vectors_gpu
        .type           sum_vectors_gpu,@function
        .size           sum_vectors_gpu,(.L_x_7 - sum_vectors_gpu)
        .other          sum_vectors_gpu,@"STO_CUDA_ENTRY STV_DEFAULT"
sum_vectors_gpu:
.text.sum_vectors_gpu:
[----:B------:R-:W-:Y:S01]  /*0000*/  LDC R1, c[0x0][0x37c] ;  /* 0x0000df00ff017b82 */ /* 0x000fe20000000800 */
[----:B------:R-:W0:Y:S07]  /*0010*/  S2R R3, SR_TID.X ;  /* 0x0000000000037919 */ /* 0x000e2e0000002100 */
[----:B------:R-:W0:Y:S08]  /*0020*/  S2UR UR4, SR_CTAID.X ;  /* 0x00000000000479c3 */ /* 0x000e300000002500 */
[----:B------:R-:W0:Y:S08]  /*0030*/  LDC R4, c[0x0][0x360] ;  /* 0x0000d800ff047b82 */ /* 0x000e300000000800 */
[----:B------:R-:W1:Y:S01]  /*0040*/  LDC R5, c[0x0][0x384] ;  /* 0x0000e100ff057b82 */ /* 0x000e620000000800 */
[----:B0-----:R-:W-:-:S05]  /*0050*/  IMAD R4, R4, UR4, R3 ;  /* 0x0000000404047c24 */ /* 0x001fca000f8e0203 */
[----:B-1----:R-:W-:-:S13]  /*0060*/  ISETP.GE.AND P0, PT, R4, R5, PT ;  /* 0x000000050400720c */ /* 0x002fda0003f06270 */
[----:B------:R-:W-:Y:S05]  /*0070*/  @P0 EXIT ;  /* 0x000000000000094d */ /* 0x000fea0003800000 */
[----:B------:R-:W0:Y:S01]  /*0080*/  LDCU UR6, c[0x0][0x380] ;  /* 0x00007000ff0677ac */ /* 0x000e220008000800 */
[----:B------:R-:W-:Y:S01]  /*0090*/  BSSY.RECONVERGENT B0, `(.L_x_0) ;  /* 0x0000043000007945 */ /* 0x000fe20003800200 */
[----:B------:R-:W-:Y:S01]  /*00a0*/  CS2R R2, SRZ ;  /* 0x0000000000027805 */ /* 0x000fe2000001ff00 */
[----:B------:R-:W1:Y:S01]  /*00b0*/  LDCU.64 UR4, c[0x0][0x358] ;  /* 0x00006b00ff0477ac */ /* 0x000e620008000a00 */
[----:B0-----:R-:W-:-:S13]  /*00c0*/  ISETP.GE.AND P0, PT, R4, UR6, PT ;  /* 0x0000000604007c0c */ /* 0x001fda000bf06270 */
[----:B-1----:R-:W-:Y:S05]  /*00d0*/  @P0 BRA `(.L_x_1) ;  /* 0x0000000000f80947 */ /* 0x002fea0003800000 */
[----:B------:R-:W0:Y:S01]  /*00e0*/  I2F.U32.RP R8, R5 ;  /* 0x0000000500087306 */ /* 0x000e220000209000 */
[----:B------:R-:W-:Y:S01]  /*00f0*/  IMAD.IADD R0, R4, 0x1, R5 ;  /* 0x0000000104007824 */ /* 0x000fe200078e0205 */
[----:B------:R-:W-:Y:S01]  /*0100*/  ISETP.NE.U32.AND P2, PT, R5, RZ, PT ;  /* 0x000000ff0500720c */ /* 0x000fe20003f45070 */
[----:B------:R-:W-:Y:S03]  /*0110*/  BSSY.RECONVERGENT B1, `(.L_x_2) ;  /* 0x0000029000017945 */ /* 0x000fe60003800200 */
[C---:B------:R-:W-:Y:S02]  /*0120*/  ISETP.GE.AND P0, PT, R0.reuse, UR6, PT ;  /* 0x0000000600007c0c */ /* 0x040fe4000bf06270 */
[----:B------:R-:W-:Y:S01]  /*0130*/  VIMNMX R7, PT, PT, R0, UR6, !PT ;  /* 0x0000000600077c48 */ /* 0x000fe2000ffe0100 */
[----:B0-----:R-:W0:Y:S02]  /*0140*/  MUFU.RCP R8, R8 ;  /* 0x0000000800087308 */ /* 0x001e240000001000 */
[----:B0-----:R-:W-:-:S06]  /*0150*/  VIADD R2, R8, 0xffffffe ;  /* 0x0ffffffe08027836 */ /* 0x001fcc0000000000 */
[----:B------:R0:W1:Y:S02]  /*0160*/  F2I.FTZ.U32.TRUNC.NTZ R3, R2 ;  /* 0x0000000200037305 */ /* 0x000064000021f000 */
[----:B0-----:R-:W-:Y:S02]  /*0170*/  HFMA2 R2, -RZ, RZ, 0, 0 ;  /* 0x00000000ff027431 */ /* 0x001fe400000001ff */
[----:B-1----:R-:W-:-:S04]  /*0180*/  IMAD.MOV R6, RZ, RZ, -R3 ;  /* 0x000000ffff067224 */ /* 0x002fc800078e0a03 */
[----:B------:R-:W-:Y:S01]  /*0190*/  IMAD R9, R6, R5, RZ ;  /* 0x0000000506097224 */ /* 0x000fe200078e02ff */
[----:B------:R-:W-:-:S03]  /*01a0*/  SEL R6, RZ, 0x1, P0 ;  /* 0x00000001ff067807 */ /* 0x000fc60000000000 */
[----:B------:R-:W-:Y:S01]  /*01b0*/  IMAD.HI.U32 R3, R3, R9, R2 ;  /* 0x0000000903037227 */ /* 0x000fe200078e0002 */
[----:B------:R-:W-:-:S05]  /*01c0*/  IADD3 R0, PT, PT, R7, -R0, -R6 ;  /* 0x8000000007007210 */ /* 0x000fca0007ffe806 */
[----:B------:R-:W-:-:S04]  /*01d0*/  IMAD.HI.U32 R3, R3, R0, RZ ;  /* 0x0000000003037227 */ /* 0x000fc800078e00ff */
[----:B------:R-:W-:-:S04]  /*01e0*/  IMAD.MOV R2, RZ, RZ, -R3 ;  /* 0x000000ffff027224 */ /* 0x000fc800078e0a03 */
[----:B------:R-:W-:-:S05]  /*01f0*/  IMAD R0, R5, R2, R0 ;  /* 0x0000000205007224 */ /* 0x000fca00078e0200 */
[----:B------:R-:W-:-:S13]  /*0200*/  ISETP.GE.U32.AND P0, PT, R0, R5, PT ;  /* 0x000000050000720c */ /* 0x000fda0003f06070 */
[----:B------:R-:W-:Y:S01]  /*0210*/  @P0 IMAD.IADD R0, R0, 0x1, -R5 ;  /* 0x0000000100000824 */ /* 0x000fe200078e0a05 */
[----:B------:R-:W-:-:S04]  /*0220*/  @P0 IADD3 R3, PT, PT, R3, 0x1, RZ ;  /* 0x0000000103030810 */ /* 0x000fc80007ffe0ff */
[----:B------:R-:W-:-:S13]  /*0230*/  ISETP.GE.U32.AND P1, PT, R0, R5, PT ;  /* 0x000000050000720c */ /* 0x000fda0003f26070 */
[----:B------:R-:W-:Y:S01]  /*0240*/  @P1 VIADD R3, R3, 0x1 ;  /* 0x0000000103031836 */ /* 0x000fe20000000000 */
[----:B------:R-:W-:-:S05]  /*0250*/  @!P2 LOP3.LUT R3, RZ, R5, RZ, 0x33, !PT ;  /* 0x00000005ff03a212 */ /* 0x000fca00078e33ff */
[----:B------:R-:W-:Y:S01]  /*0260*/  IMAD.IADD R6, R6, 0x1, R3 ;  /* 0x0000000106067824 */ /* 0x000fe200078e0203 */
[----:B------:R-:W-:-:S04]  /*0270*/  CS2R R2, SRZ ;  /* 0x0000000000027805 */ /* 0x000fc8000001ff00 */
[C---:B------:R-:W-:Y:S02]  /*0280*/  LOP3.LUT R0, R6.reuse, 0x3, RZ, 0xc0, !PT ;  /* 0x0000000306007812 */ /* 0x040fe400078ec0ff */
[----:B------:R-:W-:Y:S02]  /*0290*/  ISETP.GE.U32.AND P1, PT, R6, 0x3, PT ;  /* 0x000000030600780c */ /* 0x000fe40003f26070 */
[----:B------:R-:W-:Y:S02]  /*02a0*/  ISETP.NE.AND P0, PT, R0, 0x3, PT ;  /* 0x000000030000780c */ /* 0x000fe40003f05270 */
[----:B------:R-:W-:-:S11]  /*02b0*/  MOV R0, R4 ;  /* 0x0000000400007202 */ /* 0x000fd60000000f00 */
[----:B------:R-:W-:Y:S05]  /*02c0*/  @!P0 BRA `(.L_x_3) ;  /* 0x0000000000348947 */ /* 0x000fea0003800000 */
[----:B------:R-:W0:Y:S01]  /*02d0*/  LDC.64 R8, c[0x0][0x388] ;  /* 0x0000e200ff087b82 */ /* 0x000e220000000a00 */
[----:B------:R-:W-:Y:S01]  /*02e0*/  VIADD R6, R6, 0x1 ;  /* 0x0000000106067836 */ /* 0x000fe20000000000 */
[----:B------:R-:W-:Y:S01]  /*02f0*/  CS2R R2, SRZ ;  /* 0x0000000000027805 */ /* 0x000fe2000001ff00 */
[----:B------:R-:W-:-:S03]  /*0300*/  IMAD.MOV.U32 R0, RZ, RZ, R4 ;  /* 0x000000ffff007224 */ /* 0x000fc600078e0004 */
[----:B------:R-:W-:-:S04]  /*0310*/  LOP3.LUT R6, R6, 0x3, RZ, 0xc0, !PT ;  /* 0x0000000306067812 */ /* 0x000fc800078ec0ff */
[----:B------:R-:W-:-:S07]  /*0320*/  IADD3 R10, PT, PT, -R6, RZ, RZ ;  /* 0x000000ff060a7210 */ /* 0x000fce0007ffe1ff */
.L_x_4:
[----:B0-----:R-:W-:-:S06]  /*0330*/  IMAD.WIDE R6, R0, 0x8, R8 ;  /* 0x0000000800067825 */ /* 0x001fcc00078e0208 */
[----:B------:R-:W2:Y:S01]  /*0340*/  LDG.E.64 R6, desc[UR4][R6.64] ;  /* 0x0000000406067981 */ /* 0x000ea2000c1e1b00 */
[----:B------:R-:W-:Y:S02]  /*0350*/  VIADD R10, R10, 0x1 ;  /* 0x000000010a0a7836 */ /* 0x000fe40000000000 */
[----:B------:R-:W-:-:S03]  /*0360*/  IMAD.IADD R0, R0, 0x1, R5 ;  /* 0x0000000100007824 */ /* 0x000fc600078e0205 */
[----:B------:R-:W-:Y:S01]  /*0370*/  ISETP.NE.AND P0, PT, R10, RZ, PT ;  /* 0x000000ff0a00720c */ /* 0x000fe20003f05270 */
[----:B--2---:R-:W-:-:S12]  /*0380*/  DADD R2, R6, R2 ;  /* 0x0000000006027229 */ /* 0x004fd80000000002 */
[----:B------:R-:W-:Y:S05]  /*0390*/  @P0 BRA `(.L_x_4) ;  /* 0xfffffffc00e40947 */ /* 0x000fea000383ffff */
.L_x_3:
[----:B------:R-:W-:Y:S05]  /*03a0*/  BSYNC.RECONVERGENT B1 ;  /* 0x0000000000017941 */ /* 0x000fea0003800200 */
.L_x_2:
[----:B------:R-:W-:Y:S05]  /*03b0*/  @!P1 BRA `(.L_x_1) ;  /* 0x0000000000409947 */ /* 0x000fea0003800000 */
.L_x_5:
[----:B------:R-:W0:Y:S02]  /*03c0*/  LDC.64 R6, c[0x0][0x388] ;  /* 0x0000e200ff067b82 */ /* 0x000e240000000a00 */
[----:B0-----:R-:W-:-:S05]  /*03d0*/  IMAD.WIDE R18, R0, 0x8, R6 ;  /* 0x0000000800127825 */ /* 0x001fca00078e0206 */
[----:B------:R-:W2:Y:S01]  /*03e0*/  LDG.E.64 R6, desc[UR4][R18.64] ;  /* 0x0000000412067981 */ /* 0x000ea2000c1e1b00 */
[----:B------:R-:W-:-:S05]  /*03f0*/  IMAD.WIDE R8, R5, 0x8, R18 ;  /* 0x0000000805087825 */ /* 0x000fca00078e0212 */
[----:B------:R-:W3:Y:S01]  /*0400*/  LDG.E.64 R10, desc[UR4][R8.64] ;  /* 0x00000004080a7981 */ /* 0x000ee2000c1e1b00 */
[----:B------:R-:W-:-:S05]  /*0410*/  IMAD.WIDE R12, R5, 0x8, R8 ;  /* 0x00000008050c7825 */ /* 0x000fca00078e0208 */
[----:B------:R-:W4:Y:S01]  /*0420*/  LDG.E.64 R14, desc[UR4][R12.64] ;  /* 0x000000040c0e7981 */ /* 0x000f22000c1e1b00 */
[----:B------:R-:W-:-:S06]  /*0430*/  IMAD.WIDE R16, R5, 0x8, R12 ;  /* 0x0000000805107825 */ /* 0x000fcc00078e020c */
[----:B------:R-:W5:Y:S01]  /*0440*/  LDG.E.64 R16, desc[UR4][R16.64] ;  /* 0x0000000410107981 */ /* 0x000f62000c1e1b00 */
[----:B------:R-:W-:-:S04]  /*0450*/  LEA R0, R5, R0, 0x2 ;  /* 0x0000000005007211 */ /* 0x000fc800078e10ff */
[----:B------:R-:W-:Y:S01]  /*0460*/  ISETP.GE.AND P0, PT, R0, UR6, PT ;  /* 0x0000000600007c0c */ /* 0x000fe2000bf06270 */
[----:B--2---:R-:W-:-:S08]  /*0470*/  DADD R6, R6, R2 ;  /* 0x0000000006067229 */ /* 0x004fd00000000002 */
[----:B---3--:R-:W-:-:S08]  /*0480*/  DADD R6, R6, R10 ;  /* 0x0000000006067229 */ /* 0x008fd0000000000a */
[----:B----4-:R-:W-:-:S08]  /*0490*/  DADD R6, R6, R14 ;  /* 0x0000000006067229 */ /* 0x010fd0000000000e */
[----:B-----5:R-:W-:Y:S01]  /*04a0*/  DADD R2, R6, R16 ;  /* 0x0000000006027229 */ /* 0x020fe20000000010 */
[----:B------:R-:W-:Y:S10]  /*04b0*/  @!P0 BRA `(.L_x_5) ;  /* 0xfffffffc00c08947 */ /* 0x000ff4000383ffff */
.L_x_1:
[----:B------:R-:W-:Y:S05]  /*04c0*/  BSYNC.RECONVERGENT B0 ;  /* 0x0000000000007941 */ /* 0x000fea0003800200 */
.L_x_0:
[----:B------:R-:W0:Y:S02]  /*04d0*/  LDC.64 R6, c[0x0][0x390] ;  /* 0x0000e400ff067b82 */ /* 0x000e240000000a00 */
[----:B0-----:R-:W-:-:S05]  /*04e0*/  IMAD.WIDE R4, R4, 0x8, R6 ;  /* 0x0000000804047825 */ /* 0x001fca00078e0206 */
[----:B------:R-:W-:Y:S01]  /*04f0*/  STG.E.64 desc[UR4][R4.64], R2 ;  /* 0x0000000204007986 */ /* 0x000fe2000c101b04 */
[----:B------:R-:W-:Y:S05]  /*0500*/  EXIT ;  /* 0x000000000000794d */ /* 0x000fea0003800000 */
.L_x_6:
[----:B------:R-:W-:-:S00]  /*0510*/  BRA `(.L_x_6) ;  /* 0xfffffffc00fc7947 */ /* 0x000fc0000383ffff */
[----:B------:R-:W-:-:S00]  /*0520*/  NOP ;  /* 0x0000000000007918 */ /* 0x000fc00000000000 */
        /* <DEDUP_REMOVED lines=13> */
.L_x_7:


//--------------------- .nv.shared.reserved.0     --------------------------
	.section	.nv.shared.reserved.0,"aw",@nobits
	.weak		__nv_reservedSMEM_offset_0_alias
	.size		__nv_reservedSMEM_offset_0_alias, 0, 64
	.other		__nv_reservedSMEM_offset_0_alias,@"STO_CUDA_RESERVED_SHARED STV_DEFAULT"
__nv_reservedSMEM_offset_0_alias:
	.zero		0
	.zero		64


//--------------------- .nv.constant0.sum_vectors_gpu --------------------------
	.section	.nv.constant0.sum_vectors_gpu,"a",@progbits
	.sectionflags	@""
	.align	4
.nv.constant0.sum_vectors_gpu:
	.zero		920


//--------------------- SYMBOLS --------------------------

	.type		.nv.reservedSmem.offset0,@object
	.size		.nv.reservedSmem.offset0,0x4
